//
// Generated by NVIDIA NVVM Compiler
//
// Compiler Build ID: CL-36424714
// Cuda compilation tools, release 13.0, V13.0.88
// Based on NVVM 20.0.0
//

.version 9.0
.target sm_100
.address_size 64

	// .globl	_Z12playKernelSMPKhPhii
// _ZZ12playKernelSMPKhPhiiE12neighbors_ds has been demoted
// _ZZ19playKernelSMDynamicPKhPhiiE12ds_neighbors has been demoted

.visible .entry _Z12playKernelSMPKhPhii(
	.param .u64 .ptr .align 1 _Z12playKernelSMPKhPhii_param_0,
	.param .u64 .ptr .align 1 _Z12playKernelSMPKhPhii_param_1,
	.param .u32 _Z12playKernelSMPKhPhii_param_2,
	.param .u32 _Z12playKernelSMPKhPhii_param_3
)
{
	.reg .pred 	%p<15>;
	.reg .b16 	%rs<14>;
	.reg .b32 	%r<50>;
	.reg .b64 	%rd<25>;
	// demoted variable
	.shared .align 1 .b8 _ZZ12playKernelSMPKhPhiiE12neighbors_ds[100];
	ld.param.u64 	%rd8, [_Z12playKernelSMPKhPhii_param_0];
	ld.param.u64 	%rd9, [_Z12playKernelSMPKhPhii_param_1];
	ld.param.u32 	%r12, [_Z12playKernelSMPKhPhii_param_2];
	ld.param.u32 	%r11, [_Z12playKernelSMPKhPhii_param_3];
	cvta.to.global.u64 	%rd1, %rd9;
	cvta.to.global.u64 	%rd2, %rd8;
	mov.u32 	%r14, %ctaid.x;
	mov.u32 	%r15, %ctaid.y;
	mov.u32 	%r1, %tid.x;
	mov.u32 	%r2, %tid.y;
	shl.b32 	%r16, %r15, 3;
	add.s32 	%r3, %r16, %r2;
	shl.b32 	%r17, %r14, 3;
	add.s32 	%r18, %r17, %r1;
	max.s32 	%r19, %r3, %r18;
	setp.ge.s32 	%p1, %r19, %r12;
	@%p1 bra 	$L__BB0_25;
	mov.u32 	%r20, _ZZ12playKernelSMPKhPhiiE12neighbors_ds;
	mad.lo.s32 	%r5, %r2, 10, %r20;
	mad.lo.s32 	%r6, %r11, %r3, %r11;
	cvt.u64.u32 	%rd3, %r18;
	cvt.s64.s32 	%rd10, %r6;
	add.s64 	%rd4, %rd10, %rd3;
	add.s64 	%rd5, %rd2, %rd4;
	setp.eq.s32 	%p2, %r2, 7;
	@%p2 bra 	$L__BB0_6;
	setp.ne.s32 	%p3, %r2, 0;
	@%p3 bra 	$L__BB0_10;
	mul.lo.s32 	%r7, %r11, %r3;
	cvt.s64.s32 	%rd15, %r7;
	add.s64 	%rd16, %rd15, %rd3;
	add.s64 	%rd6, %rd2, %rd16;
	ld.global.u8 	%rs5, [%rd6+1];
	add.s32 	%r26, %r20, %r1;
	st.shared.u8 	[%r26+1], %rs5;
	setp.eq.s32 	%p6, %r1, 7;
	@%p6 bra 	$L__BB0_13;
	setp.ne.s32 	%p7, %r1, 0;
	@%p7 bra 	$L__BB0_15;
	add.s32 	%r27, %r7, %r18;
	cvt.s64.s32 	%rd17, %r27;
	add.s64 	%rd18, %rd2, %rd17;
	ld.global.u8 	%rs7, [%rd18];
	st.shared.u8 	[_ZZ12playKernelSMPKhPhiiE12neighbors_ds], %rs7;
	bra.uni 	$L__BB0_12;
$L__BB0_6:
	add.s32 	%r21, %r3, 2;
	mul.lo.s32 	%r8, %r11, %r21;
	cvt.s64.s32 	%rd11, %r8;
	add.s64 	%rd12, %rd11, %rd3;
	add.s64 	%rd7, %rd2, %rd12;
	ld.global.u8 	%rs2, [%rd7+1];
	add.s32 	%r23, %r20, %r1;
	st.shared.u8 	[%r23+91], %rs2;
	setp.eq.s32 	%p4, %r1, 7;
	@%p4 bra 	$L__BB0_9;
	setp.ne.s32 	%p5, %r1, 0;
	@%p5 bra 	$L__BB0_15;
	add.s32 	%r24, %r8, %r18;
	cvt.s64.s32 	%rd13, %r24;
	add.s64 	%rd14, %rd2, %rd13;
	ld.global.u8 	%rs4, [%rd14];
	st.shared.u8 	[_ZZ12playKernelSMPKhPhiiE12neighbors_ds+90], %rs4;
	bra.uni 	$L__BB0_12;
$L__BB0_9:
	ld.global.u8 	%rs3, [%rd7+2];
	st.shared.u8 	[_ZZ12playKernelSMPKhPhiiE12neighbors_ds+99], %rs3;
	bra.uni 	$L__BB0_14;
$L__BB0_10:
	setp.eq.s32 	%p8, %r1, 7;
	@%p8 bra 	$L__BB0_14;
	setp.ne.s32 	%p9, %r1, 0;
	@%p9 bra 	$L__BB0_15;
$L__BB0_12:
	add.s32 	%r28, %r6, %r18;
	cvt.s64.s32 	%rd19, %r28;
	add.s64 	%rd20, %rd2, %rd19;
	ld.global.u8 	%rs9, [%rd20];
	st.shared.u8 	[%r5+10], %rs9;
	bra.uni 	$L__BB0_15;
$L__BB0_13:
	ld.global.u8 	%rs6, [%rd6+2];
	st.shared.u8 	[_ZZ12playKernelSMPKhPhiiE12neighbors_ds+9], %rs6;
$L__BB0_14:
	ld.global.u8 	%rs8, [%rd5+2];
	st.shared.u8 	[%r5+19], %rs8;
$L__BB0_15:
	or.b32  	%r29, %r1, %r2;
	and.b32  	%r9, %r29, 1016;
	setp.ne.s32 	%p10, %r9, 0;
	@%p10 bra 	$L__BB0_17;
	ld.global.u8 	%rs10, [%rd5+1];
	add.s32 	%r30, %r1, %r5;
	st.shared.u8 	[%r30+11], %rs10;
$L__BB0_17:
	setp.ne.s32 	%p11, %r9, 0;
	bar.sync 	0;
	@%p11 bra 	$L__BB0_25;
	add.s32 	%r31, %r5, %r1;
	ld.shared.u8 	%r32, [%r31];
	ld.shared.u8 	%r33, [%r31+1];
	add.s32 	%r34, %r32, %r33;
	ld.shared.u8 	%r35, [%r31+2];
	add.s32 	%r36, %r34, %r35;
	ld.shared.u8 	%r37, [%r31+10];
	add.s32 	%r38, %r36, %r37;
	ld.shared.u8 	%rs1, [%r31+11];
	cvt.u32.u16 	%r39, %rs1;
	and.b32  	%r40, %r39, 255;
	add.s32 	%r41, %r38, %r40;
	ld.shared.u8 	%r42, [%r31+12];
	add.s32 	%r43, %r41, %r42;
	ld.shared.u8 	%r44, [%r31+20];
	add.s32 	%r45, %r43, %r44;
	ld.shared.u8 	%r46, [%r31+21];
	add.s32 	%r47, %r45, %r46;
	ld.shared.u8 	%r48, [%r31+22];
	add.s32 	%r49, %r47, %r48;
	sub.s32 	%r10, %r49, %r40;
	setp.eq.s32 	%p12, %r10, 3;
	@%p12 bra 	$L__BB0_21;
	setp.ne.s32 	%p13, %r10, 2;
	@%p13 bra 	$L__BB0_22;
	add.s64 	%rd22, %rd1, %rd4;
	st.global.u8 	[%rd22+1], %rs1;
	bra.uni 	$L__BB0_25;
$L__BB0_21:
	add.s64 	%rd21, %rd1, %rd4;
	mov.b16 	%rs11, 1;
	st.global.u8 	[%rd21+1], %rs11;
	bra.uni 	$L__BB0_25;
$L__BB0_22:
	setp.gt.s32 	%p14, %r10, 1;
	@%p14 bra 	$L__BB0_24;
	add.s64 	%rd24, %rd1, %rd4;
	mov.b16 	%rs13, 0;
	st.global.u8 	[%rd24+1], %rs13;
	bra.uni 	$L__BB0_25;
$L__BB0_24:
	add.s64 	%rd23, %rd1, %rd4;
	mov.b16 	%rs12, 0;
	st.global.u8 	[%rd23+1], %rs12;
$L__BB0_25:
	ret;

}
	// .globl	_Z19playKernelSMDynamicPKhPhii
.visible .entry _Z19playKernelSMDynamicPKhPhii(
	.param .u64 .ptr .align 1 _Z19playKernelSMDynamicPKhPhii_param_0,
	.param .u64 .ptr .align 1 _Z19playKernelSMDynamicPKhPhii_param_1,
	.param .u32 _Z19playKernelSMDynamicPKhPhii_param_2,
	.param .u32 _Z19playKernelSMDynamicPKhPhii_param_3
)
{
	.reg .pred 	%p<8>;
	.reg .b16 	%rs<28>;
	.reg .b32 	%r<41>;
	.reg .b64 	%rd<15>;
	// demoted variable
	.shared .align 1 .b8 _ZZ19playKernelSMDynamicPKhPhiiE12ds_neighbors[100];
	ld.param.u64 	%rd3, [_Z19playKernelSMDynamicPKhPhii_param_0];
	ld.param.u64 	%rd4, [_Z19playKernelSMDynamicPKhPhii_param_1];
	ld.param.u32 	%r14, [_Z19playKernelSMDynamicPKhPhii_param_2];
	ld.param.u32 	%r15, [_Z19playKernelSMDynamicPKhPhii_param_3];
	cvta.to.global.u64 	%rd1, %rd4;
	mov.u32 	%r16, %ctaid.x;
	mov.u32 	%r17, %ctaid.y;
	mov.u32 	%r1, %tid.x;
	mov.u32 	%r2, %tid.y;
	shl.b32 	%r3, %r17, 3;
	shl.b32 	%r4, %r16, 3;
	shl.b32 	%r18, %r1, 3;
	add.s32 	%r40, %r18, %r2;
	setp.gt.u32 	%p1, %r40, 99;
	@%p1 bra 	$L__BB1_5;
	cvta.to.global.u64 	%rd2, %rd3;
$L__BB1_2:
	cvt.u16.u32 	%rs3, %r40;
	mul.hi.u16 	%rs4, %rs3, -13107;
	shr.u16 	%rs5, %rs4, 3;
	mul.lo.s16 	%rs6, %rs5, 10;
	sub.s16 	%rs7, %rs3, %rs6;
	cvt.u32.u16 	%r7, %rs7;
	cvt.u32.u16 	%r8, %rs5;
	add.s32 	%r19, %r3, %r7;
	add.s32 	%r20, %r4, %r8;
	and.b32  	%r9, %r19, 65535;
	and.b32  	%r10, %r20, 65535;
	max.s32 	%r21, %r9, %r10;
	setp.ge.s32 	%p2, %r21, %r15;
	@%p2 bra 	$L__BB1_4;
	mad.lo.s32 	%r22, %r9, %r15, %r10;
	cvt.u64.u32 	%rd5, %r22;
	add.s64 	%rd6, %rd2, %rd5;
	ld.global.u8 	%rs8, [%rd6];
	mov.u32 	%r23, _ZZ19playKernelSMDynamicPKhPhiiE12ds_neighbors;
	mad.lo.s32 	%r24, %r7, 10, %r23;
	add.s32 	%r25, %r24, %r8;
	st.shared.u8 	[%r25], %rs8;
$L__BB1_4:
	and.b32  	%r26, %r40, 65535;
	add.s32 	%r40, %r26, 64;
	and.b32  	%r27, %r40, 65532;
	setp.lt.u32 	%p3, %r27, 100;
	@%p3 bra 	$L__BB1_2;
$L__BB1_5:
	add.s32 	%r28, %r2, %r3;
	add.s32 	%r29, %r28, 1;
	and.b32  	%r12, %r29, 65535;
	add.s32 	%r30, %r1, %r4;
	add.s32 	%r31, %r30, 1;
	and.b32  	%r13, %r31, 65535;
	max.s32 	%r32, %r12, %r13;
	setp.gt.s32 	%p4, %r32, %r14;
	@%p4 bra 	$L__BB1_13;
	bar.sync 	0;
	mov.u32 	%r33, _ZZ19playKernelSMDynamicPKhPhiiE12ds_neighbors;
	mad.lo.s32 	%r34, %r2, 10, %r33;
	add.s32 	%r35, %r34, %r1;
	ld.shared.u8 	%rs9, [%r35];
	ld.shared.u8 	%rs10, [%r35+1];
	add.s16 	%rs11, %rs9, %rs10;
	ld.shared.u8 	%rs12, [%r35+2];
	add.s16 	%rs13, %rs11, %rs12;
	ld.shared.u8 	%rs14, [%r35+10];
	add.s16 	%rs15, %rs13, %rs14;
	ld.shared.u8 	%rs1, [%r35+11];
	add.s16 	%rs16, %rs15, %rs1;
	ld.shared.u8 	%rs17, [%r35+12];
	add.s16 	%rs18, %rs16, %rs17;
	ld.shared.u8 	%rs19, [%r35+20];
	add.s16 	%rs20, %rs18, %rs19;
	ld.shared.u8 	%rs21, [%r35+21];
	add.s16 	%rs22, %rs20, %rs21;
	ld.shared.u8 	%rs23, [%r35+22];
	add.s16 	%rs24, %rs22, %rs23;
	sub.s16 	%rs2, %rs24, %rs1;
	setp.eq.s16 	%p5, %rs2, 3;
	@%p5 bra 	$L__BB1_9;
	setp.ne.s16 	%p6, %rs2, 2;
	@%p6 bra 	$L__BB1_10;
	mad.lo.s32 	%r37, %r15, %r12, %r13;
	cvt.s64.s32 	%rd9, %r37;
	add.s64 	%rd10, %rd1, %rd9;
	st.global.u8 	[%rd10], %rs1;
	bra.uni 	$L__BB1_13;
$L__BB1_9:
	mad.lo.s32 	%r36, %r15, %r12, %r13;
	cvt.s64.s32 	%rd7, %r36;
	add.s64 	%rd8, %rd1, %rd7;
	mov.b16 	%rs25, 1;
	st.global.u8 	[%rd8], %rs25;
	bra.uni 	$L__BB1_13;
$L__BB1_10:
	setp.gt.u16 	%p7, %rs2, 1;
	@%p7 bra 	$L__BB1_12;
	mad.lo.s32 	%r39, %r15, %r12, %r13;
	cvt.s64.s32 	%rd13, %r39;
	add.s64 	%rd14, %rd1, %rd13;
	mov.b16 	%rs27, 0;
	st.global.u8 	[%rd14], %rs27;
	bra.uni 	$L__BB1_13;
$L__BB1_12:
	mad.lo.s32 	%r38, %r15, %r12, %r13;
	cvt.s64.s32 	%rd11, %r38;
	add.s64 	%rd12, %rd1, %rd11;
	mov.b16 	%rs26, 0;
	st.global.u8 	[%rd12], %rs26;
$L__BB1_13:
	ret;

}


// ===== COMPILED SASS (sm_100) =====

	.target	sm_100

	.elftype	@"ET_EXEC"


//--------------------- .note.nv.tkinfo           --------------------------
	.section	.note.nv.tkinfo,"",@"SHT_NOTE"
	.sectionflags	@"SHF_NOTE_NV_TKINFO"
	.tkinfo
        /*0018*/ 	.word	0x00000002
        /*0030*/ 	.string	""
        /*0030*/ 	.string	"ptxas"
        /*0030*/ 	.string	"Cuda compilation tools, release 13.0, V13.0.88"
        /*0030*/ 	.string	"Build cuda_13.0.r13.0/compiler.36424714_0"
        /*0030*/ 	.string	"-arch sm_100 -m 64 "



//--------------------- .note.nv.cuinfo           --------------------------
	.section	.note.nv.cuinfo,"",@"SHT_NOTE"
	.sectionflags	@"SHF_NOTE_NV_CUINFO"
        /*0018*/ 	.short	0x0002
        /*001a*/ 	.short	0x0064
        /*001c*/ 	.short	0x0082
	.zero		2


//--------------------- .nv.info                  --------------------------
	.section	.nv.info,"",@"SHT_CUDA_INFO"
	.align	4


	//----- nvinfo : EIATTR_REGCOUNT
	.align		4
        /*0000*/ 	.byte	0x04, 0x2f
        /*0002*/ 	.short	(.L_1 - .L_0)
	.align		4
.L_0:
        /*0004*/ 	.word	index@(_Z12playKernelSMPKhPhii)
        /*0008*/ 	.word	0x00000010


	//----- nvinfo : EIATTR_FRAME_SIZE
	.align		4
.L_1:
        /*000c*/ 	.byte	0x04, 0x11
        /*000e*/ 	.short	(.L_3 - .L_2)
	.align		4
.L_2:
        /*0010*/ 	.word	index@(_Z12playKernelSMPKhPhii)
        /*0014*/ 	.word	0x00000000


	//----- nvinfo : EIATTR_REGCOUNT
	.align		4
.L_3:
        /*0018*/ 	.byte	0x04, 0x2f
        /*001a*/ 	.short	(.L_5 - .L_4)
	.align		4
.L_4:
        /*001c*/ 	.word	index@(_Z19playKernelSMDynamicPKhPhii)
        /*0020*/ 	.word	0x00000012


	//----- nvinfo : EIATTR_FRAME_SIZE
	.align		4
.L_5:
        /*0024*/ 	.byte	0x04, 0x11
        /*0026*/ 	.short	(.L_7 - .L_6)
	.align		4
.L_6:
        /*0028*/ 	.word	index@(_Z19playKernelSMDynamicPKhPhii)
        /*002c*/ 	.word	0x00000000


	//----- nvinfo : EIATTR_MIN_STACK_SIZE
	.align		4
.L_7:
        /*0030*/ 	.byte	0x04, 0x12
        /*0032*/ 	.short	(.L_9 - .L_8)
	.align		4
.L_8:
        /*0034*/ 	.word	index@(_Z19playKernelSMDynamicPKhPhii)
        /*0038*/ 	.word	0x00000000


	//----- nvinfo : EIATTR_MIN_STACK_SIZE
	.align		4
.L_9:
        /*003c*/ 	.byte	0x04, 0x12
        /*003e*/ 	.short	(.L_11 - .L_10)
	.align		4
.L_10:
        /*0040*/ 	.word	index@(_Z12playKernelSMPKhPhii)
        /*0044*/ 	.word	0x00000000
.L_11:


//--------------------- .nv.compat                --------------------------
	.section	.nv.compat,"",@"SHT_CUDA_COMPAT_INFO"
	.align	4
        /*0000*/ 	.byte	0x02, 0x09, 0x00, 0x00, 0x02, 0x02, 0x01, 0x00, 0x02, 0x05, 0x05, 0x00, 0x03, 0x07, 0x01, 0x01
        /*0010*/ 	.byte	0x02, 0x03, 0x00, 0x00, 0x02, 0x06, 0x01, 0x00, 0x04, 0x0b, 0x08, 0x00, 0x09, 0x00, 0x00, 0x00
        /*0020*/ 	.byte	0x00, 0x00, 0x00, 0x00


//--------------------- .nv.info._Z19playKernelSMDynamicPKhPhii --------------------------
	.section	.nv.info._Z19playKernelSMDynamicPKhPhii,"",@"SHT_CUDA_INFO"
	.sectionflags	@""
	.align	4


	//----- nvinfo : EIATTR_CUDA_API_VERSION
	.align		4
        /*0000*/ 	.byte	0x04, 0x37
        /*0002*/ 	.short	(.L_13 - .L_12)
.L_12:
        /*0004*/ 	.word	0x00000082


	//----- nvinfo : EIATTR_KPARAM_INFO
	.align		4
.L_13:
        /*0008*/ 	.byte	0x04, 0x17
        /*000a*/ 	.short	(.L_15 - .L_14)
.L_14:
        /*000c*/ 	.word	0x00000000
        /*0010*/ 	.short	0x0003
        /*0012*/ 	.short	0x0014
        /*0014*/ 	.byte	0x00, 0xf0, 0x11, 0x00


	//----- nvinfo : EIATTR_KPARAM_INFO
	.align		4
.L_15:
        /*0018*/ 	.byte	0x04, 0x17
        /*001a*/ 	.short	(.L_17 - .L_16)
.L_16:
        /*001c*/ 	.word	0x00000000
        /*0020*/ 	.short	0x0002
        /*0022*/ 	.short	0x0010
        /*0024*/ 	.byte	0x00, 0xf0, 0x11, 0x00


	//----- nvinfo : EIATTR_KPARAM_INFO
	.align		4
.L_17:
        /*0028*/ 	.byte	0x04, 0x17
        /*002a*/ 	.short	(.L_19 - .L_18)
.L_18:
        /*002c*/ 	.word	0x00000000
        /*0030*/ 	.short	0x0001
        /*0032*/ 	.short	0x0008
        /*0034*/ 	.byte	0x00, 0xf5, 0x21, 0x00


	//----- nvinfo : EIATTR_KPARAM_INFO
	.align		4
.L_19:
        /*0038*/ 	.byte	0x04, 0x17
        /*003a*/ 	.short	(.L_21 - .L_20)
.L_20:
        /*003c*/ 	.word	0x00000000
        /*0040*/ 	.short	0x0000
        /*0042*/ 	.short	0x0000
        /*0044*/ 	.byte	0x00, 0xf5, 0x21, 0x00


	//----- nvinfo : EIATTR_SPARSE_MMA_MASK
	.align		4
.L_21:
        /*0048*/ 	.byte	0x03, 0x50
        /*004a*/ 	.short	0x0000


	//----- nvinfo : EIATTR_MAXREG_COUNT
	.align		4
        /*004c*/ 	.byte	0x03, 0x1b
        /*004e*/ 	.short	0x00ff


	//----- nvinfo : EIATTR_NUM_BARRIERS
	.align		4
        /*0050*/ 	.byte	0x02, 0x4c
        /*0052*/ 	.byte	0x01
	.zero		1


	//----- nvinfo : EIATTR_MERCURY_ISA_VERSION
	.align		4
        /*0054*/ 	.byte	0x03, 0x5f
        /*0056*/ 	.short	0x0101


	//----- nvinfo : EIATTR_VRC_CTA_INIT_COUNT
	.align		4
        /*0058*/ 	.byte	0x02, 0x4a
	.zero		1
	.zero		1


	//----- nvinfo : EIATTR_EXIT_INSTR_OFFSETS
	.align		4
        /*005c*/ 	.byte	0x04, 0x1c
        /*005e*/ 	.short	(.L_23 - .L_22)


	//   ....[0]....
.L_22:
        /*0060*/ 	.word	0x00000340


	//   ....[1]....
        /*0064*/ 	.word	0x00000550


	//   ....[2]....
        /*0068*/ 	.word	0x000005e0


	//   ....[3]....
        /*006c*/ 	.word	0x00000650


	//   ....[4]....
        /*0070*/ 	.word	0x000006d0


	//----- nvinfo : EIATTR_CRS_STACK_SIZE
	.align		4
.L_23:
        /*0074*/ 	.byte	0x04, 0x1e
        /*0076*/ 	.short	(.L_25 - .L_24)
.L_24:
        /*0078*/ 	.word	0x00000000


	//----- nvinfo : EIATTR_CBANK_PARAM_SIZE
	.align		4
.L_25:
        /*007c*/ 	.byte	0x03, 0x19
        /*007e*/ 	.short	0x0018


	//----- nvinfo : EIATTR_PARAM_CBANK
	.align		4
        /*0080*/ 	.byte	0x04, 0x0a
        /*0082*/ 	.short	(.L_27 - .L_26)
	.align		4
.L_26:
        /*0084*/ 	.word	index@(.nv.constant0._Z19playKernelSMDynamicPKhPhii)
        /*0088*/ 	.short	0x0380
        /*008a*/ 	.short	0x0018


	//----- nvinfo : EIATTR_SW_WAR
	.align		4
.L_27:
        /*008c*/ 	.byte	0x04, 0x36
        /*008e*/ 	.short	(.L_29 - .L_28)
.L_28:
        /*0090*/ 	.word	0x00000008
.L_29:


//--------------------- .nv.info._Z12playKernelSMPKhPhii --------------------------
	.section	.nv.info._Z12playKernelSMPKhPhii,"",@"SHT_CUDA_INFO"
	.sectionflags	@""
	.align	4


	//----- nvinfo : EIATTR_CUDA_API_VERSION
	.align		4
        /*0000*/ 	.byte	0x04, 0x37
        /*0002*/ 	.short	(.L_31 - .L_30)
.L_30:
        /*0004*/ 	.word	0x00000082


	//----- nvinfo : EIATTR_KPARAM_INFO
	.align		4
.L_31:
        /*0008*/ 	.byte	0x04, 0x17
        /*000a*/ 	.short	(.L_33 - .L_32)
.L_32:
        /*000c*/ 	.word	0x00000000
        /*0010*/ 	.short	0x0003
        /*0012*/ 	.short	0x0014
        /*0014*/ 	.byte	0x00, 0xf0, 0x11, 0x00


	//----- nvinfo : EIATTR_KPARAM_INFO
	.align		4
.L_33:
        /*0018*/ 	.byte	0x04, 0x17
        /*001a*/ 	.short	(.L_35 - .L_34)
.L_34:
        /*001c*/ 	.word	0x00000000
        /*0020*/ 	.short	0x0002
        /*0022*/ 	.short	0x0010
        /*0024*/ 	.byte	0x00, 0xf0, 0x11, 0x00


	//----- nvinfo : EIATTR_KPARAM_INFO
	.align		4
.L_35:
        /*0028*/ 	.byte	0x04, 0x17
        /*002a*/ 	.short	(.L_37 - .L_36)
.L_36:
        /*002c*/ 	.word	0x00000000
        /*0030*/ 	.short	0x0001
        /*0032*/ 	.short	0x0008
        /*0034*/ 	.byte	0x00, 0xf5, 0x21, 0x00


	//----- nvinfo : EIATTR_KPARAM_INFO
	.align		4
.L_37:
        /*0038*/ 	.byte	0x04, 0x17
        /*003a*/ 	.short	(.L_39 - .L_38)
.L_38:
        /*003c*/ 	.word	0x00000000
        /*0040*/ 	.short	0x0000
        /*0042*/ 	.short	0x0000
        /*0044*/ 	.byte	0x00, 0xf5, 0x21, 0x00


	//----- nvinfo : EIATTR_SPARSE_MMA_MASK
	.align		4
.L_39:
        /*0048*/ 	.byte	0x03, 0x50
        /*004a*/ 	.short	0x0000


	//----- nvinfo : EIATTR_MAXREG_COUNT
	.align		4
        /*004c*/ 	.byte	0x03, 0x1b
        /*004e*/ 	.short	0x00ff


	//----- nvinfo : EIATTR_NUM_BARRIERS
	.align		4
        /*0050*/ 	.byte	0x02, 0x4c
        /*0052*/ 	.byte	0x01
	.zero		1


	//----- nvinfo : EIATTR_MERCURY_ISA_VERSION
	.align		4
        /*0054*/ 	.byte	0x03, 0x5f
        /*0056*/ 	.short	0x0101


	//----- nvinfo : EIATTR_VRC_CTA_INIT_COUNT
	.align		4
        /*0058*/ 	.byte	0x02, 0x4a
	.zero		1
	.zero		1


	//----- nvinfo : EIATTR_EXIT_INSTR_OFFSETS
	.align		4
        /*005c*/ 	.byte	0x04, 0x1c
        /*005e*/ 	.short	(.L_41 - .L_40)


	//   ....[0]....
.L_40:
        /*0060*/ 	.word	0x000000a0


	//   ....[1]....
        /*0064*/ 	.word	0x00000630


	//   ....[2]....
        /*0068*/ 	.word	0x000007a0


	//   ....[3]....
        /*006c*/ 	.word	0x00000800


	//   ....[4]....
        /*0070*/ 	.word	0x00000850


	//   ....[5]....
        /*0074*/ 	.word	0x000008c0


	//----- nvinfo : EIATTR_CRS_STACK_SIZE
	.align		4
.L_41:
        /*0078*/ 	.byte	0x04, 0x1e
        /*007a*/ 	.short	(.L_43 - .L_42)
.L_42:
        /*007c*/ 	.word	0x00000000


	//----- nvinfo : EIATTR_CBANK_PARAM_SIZE
	.align		4
.L_43:
        /*0080*/ 	.byte	0x03, 0x19
        /*0082*/ 	.short	0x0018


	//----- nvinfo : EIATTR_PARAM_CBANK
	.align		4
        /*0084*/ 	.byte	0x04, 0x0a
        /*0086*/ 	.short	(.L_45 - .L_44)
	.align		4
.L_44:
        /*0088*/ 	.word	index@(.nv.constant0._Z12playKernelSMPKhPhii)
        /*008c*/ 	.short	0x0380
        /*008e*/ 	.short	0x0018


	//----- nvinfo : EIATTR_SW_WAR
	.align		4
.L_45:
        /*0090*/ 	.byte	0x04, 0x36
        /*0092*/ 	.short	(.L_47 - .L_46)
.L_46:
        /*0094*/ 	.word	0x00000008
.L_47:


//--------------------- .nv.callgraph             --------------------------
	.section	.nv.callgraph,"",@"SHT_CUDA_CALLGRAPH"
	.align	4
	.sectionentsize	8
	.align		4
        /*0000*/ 	.word	0x00000000
	.align		4
        /*0004*/ 	.word	0xffffffff
	.align		4
        /*0008*/ 	.word	0x00000000
	.align		4
        /*000c*/ 	.word	0xfffffffe
	.align		4
        /*0010*/ 	.word	0x00000000
	.align		4
        /*0014*/ 	.word	0xfffffffd
	.align		4
        /*0018*/ 	.word	0x00000000
	.align		4
        /*001c*/ 	.word	0xfffffffc


//--------------------- .text._Z19playKernelSMDynamicPKhPhii --------------------------
	.section	.text._Z19playKernelSMDynamicPKhPhii,"ax",@progbits
	.align	128
        .global         _Z19playKernelSMDynamicPKhPhii
        .type           _Z19playKernelSMDynamicPKhPhii,@function
        .size           _Z19playKernelSMDynamicPKhPhii,(.L_x_18 - _Z19playKernelSMDynamicPKhPhii)
        .other          _Z19playKernelSMDynamicPKhPhii,@"STO_CUDA_ENTRY STV_DEFAULT"
_Z19playKernelSMDynamicPKhPhii:
.text._Z19playKernelSMDynamicPKhPhii:
[----:B------:R-:W-:Y:S01]  /*0000*/  LDC R1, c[0x0][0x37c] ;  /* 0x0000df00ff017b82 */ /* 0x000fe20000000800 */
[----:B------:R-:W0:Y:S01]  /*0010*/  S2R R0, SR_TID.X ;  /* 0x0000000000007919 */ /* 0x000e220000002100 */
[----:B------:R-:W1:Y:S01]  /*0020*/  LDCU.64 UR4, c[0x0][0x358] ;  /* 0x00006b00ff0477ac */ /* 0x000e620008000a00 */
[----:B------:R-:W-:Y:S01]  /*0030*/  BSSY.RECONVERGENT B0, `(.L_x_0) ;  /* 0x0000027000007945 */ /* 0x000fe20003800200 */
[----:B------:R-:W0:Y:S01]  /*0040*/  S2R R3, SR_TID.Y ;  /* 0x0000000000037919 */ /* 0x000e220000002200 */
[----:B------:R-:W2:Y:S01]  /*0050*/  LDCU UR6, c[0x0][0x394] ;  /* 0x00007280ff0677ac */ /* 0x000ea20008000800 */
[----:B------:R-:W3:Y:S01]  /*0060*/  S2R R2, SR_CTAID.Y ;  /* 0x0000000000027919 */ /* 0x000ee20000002600 */
[----:B------:R-:W4:Y:S01]  /*0070*/  S2R R5, SR_CTAID.X ;  /* 0x0000000000057919 */ /* 0x000f220000002500 */
[----:B0-----:R-:W-:-:S05]  /*0080*/  IMAD R4, R0, 0x8, R3 ;  /* 0x0000000800047824 */ /* 0x001fca00078e0203 */
[----:B------:R-:W-:-:S13]  /*0090*/  ISETP.GT.U32.AND P0, PT, R4, 0x63, PT ;  /* 0x000000630400780c */ /* 0x000fda0003f04070 */
[----:B-1234-:R-:W-:Y:S05]  /*00a0*/  @P0 BRA `(.L_x_1) ;  /* 0x00000000007c0947 */ /* 0x01efea0003800000 */
.L_x_2:
[----:B------:R-:W-:-:S05]  /*00b0*/  LOP3.LUT R6, R4, 0xffff, RZ, 0xc0, !PT ;  /* 0x0000ffff04067812 */ /* 0x000fca00078ec0ff */
[----:B------:R-:W-:-:S05]  /*00c0*/  IMAD R6, R6, 0xcccd, RZ ;  /* 0x0000cccd06067824 */ /* 0x000fca00078e02ff */
[----:B------:R-:W-:-:S04]  /*00d0*/  SHF.R.U32.HI R10, RZ, 0x13, R6 ;  /* 0x00000013ff0a7819 */ /* 0x000fc80000011606 */
[----:B------:R-:W-:-:S05]  /*00e0*/  PRMT R6, R10, 0x9910, RZ ;  /* 0x000099100a067816 */ /* 0x000fca00000000ff */
[----:B------:R-:W-:-:S04]  /*00f0*/  IMAD R6, R6, 0xa, RZ ;  /* 0x0000000a06067824 */ /* 0x000fc800078e02ff */
[----:B------:R-:W-:-:S05]  /*0100*/  IMAD.MOV R6, RZ, RZ, -R6 ;  /* 0x000000ffff067224 */ /* 0x000fca00078e0a06 */
[----:B------:R-:W-:-:S05]  /*0110*/  PRMT R7, R6, 0x7710, RZ ;  /* 0x0000771006077816 */ /* 0x000fca00000000ff */
[----:B------:R-:W-:Y:S02]  /*0120*/  IMAD.IADD R6, R7, 0x1, R4 ;  /* 0x0000000107067824 */ /* 0x000fe400078e0204 */
[----:B------:R-:W-:-:S03]  /*0130*/  IMAD R7, R5, 0x8, R10 ;  /* 0x0000000805077824 */ /* 0x000fc600078e020a */
[----:B------:R-:W-:Y:S02]  /*0140*/  LOP3.LUT R11, R6, 0xffff, RZ, 0xc0, !PT ;  /* 0x0000ffff060b7812 */ /* 0x000fe400078ec0ff */
[----:B------:R-:W-:-:S03]  /*0150*/  LOP3.LUT R7, R7, 0xffff, RZ, 0xc0, !PT ;  /* 0x0000ffff07077812 */ /* 0x000fc600078ec0ff */
[----:B------:R-:W-:-:S05]  /*0160*/  IMAD R6, R2, 0x8, R11 ;  /* 0x0000000802067824 */ /* 0x000fca00078e020b */
[----:B------:R-:W-:-:S04]  /*0170*/  LOP3.LUT R6, R6, 0xffff, RZ, 0xc0, !PT ;  /* 0x0000ffff06067812 */ /* 0x000fc800078ec0ff */
[----:B------:R-:W-:-:S04]  /*0180*/  VIMNMX R8, PT, PT, R6, R7, !PT ;  /* 0x0000000706087248 */ /* 0x000fc80007fe0100 */
[----:B------:R-:W-:-:S13]  /*0190*/  ISETP.GE.AND P0, PT, R8, UR6, PT ;  /* 0x0000000608007c0c */ /* 0x000fda000bf06270 */
[----:B------:R-:W0:Y:S01]  /*01a0*/  @!P0 LDC.64 R8, c[0x0][0x380] ;  /* 0x0000e000ff088b82 */ /* 0x000e220000000a00 */
[----:B------:R-:W-:-:S05]  /*01b0*/  @!P0 IMAD R7, R6, UR6, R7 ;  /* 0x0000000606078c24 */ /* 0x000fca000f8e0207 */
[----:B0-----:R-:W-:-:S05]  /*01c0*/  @!P0 IADD3 R6, P1, PT, R7, R8, RZ ;  /* 0x0000000807068210 */ /* 0x001fca0007f3e0ff */
[----:B------:R-:W-:-:S05]  /*01d0*/  @!P0 IMAD.X R7, RZ, RZ, R9, P1 ;  /* 0x000000ffff078224 */ /* 0x000fca00008e0609 */
[----:B------:R-:W2:Y:S01]  /*01e0*/  @!P0 LDG.E.U8 R6, desc[UR4][R6.64] ;  /* 0x0000000406068981 */ /* 0x000ea2000c1e1100 */
[----:B------:R-:W-:Y:S02]  /*01f0*/  @!P0 MOV R8, 0x400 ;  /* 0x0000040000088802 */ /* 0x000fe40000000f00 */
[----:B------:R-:W-:Y:S01]  /*0200*/  LOP3.LUT R4, R4, 0xffff, RZ, 0xc0, !PT ;  /* 0x0000ffff04047812 */ /* 0x000fe200078ec0ff */
[----:B------:R-:W0:Y:S04]  /*0210*/  @!P0 S2R R9, SR_CgaCtaId ;  /* 0x0000000000098919 */ /* 0x000e280000008800 */
[----:B------:R-:W-:Y:S01]  /*0220*/  VIADD R4, R4, 0x40 ;  /* 0x0000004004047836 */ /* 0x000fe20000000000 */
[----:B0-----:R-:W-:-:S05]  /*0230*/  @!P0 LEA R8, R9, R8, 0x18 ;  /* 0x0000000809088211 */ /* 0x001fca00078ec0ff */
[----:B------:R-:W-:-:S04]  /*0240*/  @!P0 IMAD R8, R11, 0xa, R8 ;  /* 0x0000000a0b088824 */ /* 0x000fc800078e0208 */
[----:B------:R-:W-:Y:S01]  /*0250*/  @!P0 IMAD.IADD R9, R10, 0x1, R8 ;  /* 0x000000010a098824 */ /* 0x000fe200078e0208 */
[----:B------:R-:W-:-:S04]  /*0260*/  LOP3.LUT R8, R4, 0xfffc, RZ, 0xc0, !PT ;  /* 0x0000fffc04087812 */ /* 0x000fc800078ec0ff */
[----:B--2---:R0:W-:Y:S01]  /*0270*/  @!P0 STS.U8 [R9], R6 ;  /* 0x0000000609008388 */ /* 0x0041e20000000000 */
[----:B------:R-:W-:-:S13]  /*0280*/  ISETP.GE.U32.AND P0, PT, R8, 0x64, PT ;  /* 0x000000640800780c */ /* 0x000fda0003f06070 */
[----:B0-----:R-:W-:Y:S05]  /*0290*/  @!P0 BRA `(.L_x_2) ;  /* 0xfffffffc00848947 */ /* 0x001fea000383ffff */
.L_x_1:
[----:B------:R-:W-:Y:S05]  /*02a0*/  BSYNC.RECONVERGENT B0 ;  /* 0x0000000000007941 */ /* 0x000fea0003800200 */
.L_x_0:
[----:B------:R-:W0:Y:S01]  /*02b0*/  LDCU UR7, c[0x0][0x390] ;  /* 0x00007200ff0777ac */ /* 0x000e220008000800 */
[----:B------:R-:W-:Y:S02]  /*02c0*/  IMAD R2, R2, 0x8, R3 ;  /* 0x0000000802027824 */ /* 0x000fe400078e0203 */
[----:B------:R-:W-:Y:S02]  /*02d0*/  IMAD R5, R5, 0x8, R0 ;  /* 0x0000000805057824 */ /* 0x000fe400078e0200 */
[----:B------:R-:W-:Y:S02]  /*02e0*/  VIADD R2, R2, 0x1 ;  /* 0x0000000102027836 */ /* 0x000fe40000000000 */
[----:B------:R-:W-:-:S03]  /*02f0*/  VIADD R5, R5, 0x1 ;  /* 0x0000000105057836 */ /* 0x000fc60000000000 */
[----:B------:R-:W-:Y:S02]  /*0300*/  LOP3.LUT R2, R2, 0xffff, RZ, 0xc0, !PT ;  /* 0x0000ffff02027812 */ /* 0x000fe400078ec0ff */
[----:B------:R-:W-:-:S04]  /*0310*/  LOP3.LUT R5, R5, 0xffff, RZ, 0xc0, !PT ;  /* 0x0000ffff05057812 */ /* 0x000fc800078ec0ff */
[----:B------:R-:W-:-:S04]  /*0320*/  VIMNMX R4, PT, PT, R2, R5, !PT ;  /* 0x0000000502047248 */ /* 0x000fc80007fe0100 */
[----:B0-----:R-:W-:-:S13]  /*0330*/  ISETP.GT.AND P0, PT, R4, UR7, PT ;  /* 0x0000000704007c0c */ /* 0x001fda000bf04270 */
[----:B------:R-:W-:Y:S05]  /*0340*/  @P0 EXIT ;  /* 0x000000000000094d */ /* 0x000fea0003800000 */
[----:B------:R-:W0:Y:S01]  /*0350*/  S2R R7, SR_CgaCtaId ;  /* 0x0000000000077919 */ /* 0x000e220000008800 */
[----:B------:R-:W-:Y:S01]  /*0360*/  MOV R4, 0x400 ;  /* 0x0000040000047802 */ /* 0x000fe20000000f00 */
[----:B------:R-:W-:Y:S03]  /*0370*/  BAR.SYNC.DEFER_BLOCKING 0x0 ;  /* 0x0000000000007b1d */ /* 0x000fe60000010000 */
[----:B0-----:R-:W-:-:S05]  /*0380*/  LEA R4, R7, R4, 0x18 ;  /* 0x0000000407047211 */ /* 0x001fca00078ec0ff */
[----:B------:R-:W-:-:S04]  /*0390*/  IMAD R3, R3, 0xa, R4 ;  /* 0x0000000a03037824 */ /* 0x000fc800078e0204 */
[----:B------:R-:W-:-:S05]  /*03a0*/  IMAD.IADD R3, R3, 0x1, R0 ;  /* 0x0000000103037824 */ /* 0x000fca00078e0200 */
[----:B------:R-:W-:Y:S04]  /*03b0*/  LDS.U8 R0, [R3] ;  /* 0x0000000003007984 */ /* 0x000fe80000000000 */
[----:B------:R-:W-:Y:S04]  /*03c0*/  LDS.U8 R7, [R3+0x1] ;  /* 0x0000010003077984 */ /* 0x000fe80000000000 */
[----:B------:R-:W0:Y:S04]  /*03d0*/  LDS.U8 R4, [R3+0x2] ;  /* 0x0000020003047984 */ /* 0x000e280000000000 */
[----:B------:R-:W-:Y:S04]  /*03e0*/  LDS.U8 R9, [R3+0xa] ;  /* 0x00000a0003097984 */ /* 0x000fe80000000000 */
[----:B------:R-:W1:Y:S04]  /*03f0*/  LDS.U8 R11, [R3+0xb] ;  /* 0x00000b00030b7984 */ /* 0x000e680000000000 */
[----:B------:R-:W-:Y:S04]  /*0400*/  LDS.U8 R13, [R3+0xc] ;  /* 0x00000c00030d7984 */ /* 0x000fe80000000000 */
[----:B------:R-:W2:Y:S04]  /*0410*/  LDS.U8 R6, [R3+0x14] ;  /* 0x0000140003067984 */ /* 0x000ea80000000000 */
[----:B------:R-:W-:Y:S04]  /*0420*/  LDS.U8 R15, [R3+0x15] ;  /* 0x00001500030f7984 */ /* 0x000fe80000000000 */
[----:B------:R-:W3:Y:S01]  /*0430*/  LDS.U8 R8, [R3+0x16] ;  /* 0x0000160003087984 */ /* 0x000ee20000000000 */
[----:B0-----:R-:W-:-:S04]  /*0440*/  IADD3 R0, PT, PT, R4, R0, R7 ;  /* 0x0000000004007210 */ /* 0x001fc80007ffe007 */
[----:B-1----:R-:W-:Y:S01]  /*0450*/  IADD3 R0, PT, PT, R11, R0, R9 ;  /* 0x000000000b007210 */ /* 0x002fe20007ffe009 */
[----:B------:R-:W-:-:S05]  /*0460*/  IMAD.MOV R7, RZ, RZ, -R11 ;  /* 0x000000ffff077224 */ /* 0x000fca00078e0a0b */
[----:B------:R-:W-:Y:S02]  /*0470*/  PRMT R7, R7, 0x7710, RZ ;  /* 0x0000771007077816 */ /* 0x000fe400000000ff */
[----:B--2---:R-:W-:-:S04]  /*0480*/  IADD3 R0, PT, PT, R6, R0, R13 ;  /* 0x0000000006007210 */ /* 0x004fc80007ffe00d */
[----:B---3--:R-:W-:-:S05]  /*0490*/  IADD3 R0, PT, PT, R8, R0, R15 ;  /* 0x0000000008007210 */ /* 0x008fca0007ffe00f */
[----:B------:R-:W-:-:S05]  /*04a0*/  IMAD.IADD R0, R0, 0x1, R7 ;  /* 0x0000000100007824 */ /* 0x000fca00078e0207 */
[----:B------:R-:W-:-:S04]  /*04b0*/  PRMT R4, R0, 0x9910, RZ ;  /* 0x0000991000047816 */ /* 0x000fc800000000ff */
[----:B------:R-:W-:-:S13]  /*04c0*/  ISETP.NE.AND P0, PT, R4, 0x3, PT ;  /* 0x000000030400780c */ /* 0x000fda0003f05270 */
[----:B------:R-:W-:Y:S05]  /*04d0*/  @!P0 BRA `(.L_x_3) ;  /* 0x0000000000608947 */ /* 0x000fea0003800000 */
[----:B------:R-:W-:-:S13]  /*04e0*/  ISETP.NE.AND P0, PT, R4, 0x2, PT ;  /* 0x000000020400780c */ /* 0x000fda0003f05270 */
[----:B------:R-:W0:Y:S08]  /*04f0*/  @!P0 LDC R3, c[0x0][0x394] ;  /* 0x0000e500ff038b82 */ /* 0x000e300000000800 */
[----:B------:R-:W1:Y:S01]  /*0500*/  @!P0 LDC.64 R6, c[0x0][0x388] ;  /* 0x0000e200ff068b82 */ /* 0x000e620000000a00 */
[----:B0-----:R-:W-:-:S05]  /*0510*/  @!P0 IMAD R3, R2, R3, R5 ;  /* 0x0000000302038224 */ /* 0x001fca00078e0205 */
[----:B-1----:R-:W-:-:S04]  /*0520*/  @!P0 IADD3 R6, P1, PT, R3, R6, RZ ;  /* 0x0000000603068210 */ /* 0x002fc80007f3e0ff */
[----:B------:R-:W-:-:S05]  /*0530*/  @!P0 LEA.HI.X.SX32 R7, R3, R7, 0x1, P1 ;  /* 0x0000000703078211 */ /* 0x000fca00008f0eff */
[----:B------:R0:W-:Y:S01]  /*0540*/  @!P0 STG.E.U8 desc[UR4][R6.64], R11 ;  /* 0x0000000b06008986 */ /* 0x0001e2000c101104 */
[----:B------:R-:W-:Y:S05]  /*0550*/  @!P0 EXIT ;  /* 0x000000000000894d */ /* 0x000fea0003800000 */
[----:B------:R-:W-:-:S04]  /*0560*/  LOP3.LUT R0, R0, 0xffff, RZ, 0xc0, !PT ;  /* 0x0000ffff00007812 */ /* 0x000fc800078ec0ff */
[----:B------:R-:W-:-:S13]  /*0570*/  ISETP.GT.U32.AND P0, PT, R0, 0x1, PT ;  /* 0x000000010000780c */ /* 0x000fda0003f04070 */
[----:B------:R-:W1:Y:S08]  /*0580*/  @!P0 LDC R0, c[0x0][0x394] ;  /* 0x0000e500ff008b82 */ /* 0x000e700000000800 */
[----:B0-----:R-:W0:Y:S01]  /*0590*/  @!P0 LDC.64 R6, c[0x0][0x388] ;  /* 0x0000e200ff068b82 */ /* 0x001e220000000a00 */
[----:B-1----:R-:W-:-:S05]  /*05a0*/  @!P0 IMAD R0, R2, R0, R5 ;  /* 0x0000000002008224 */ /* 0x002fca00078e0205 */
[----:B0-----:R-:W-:-:S04]  /*05b0*/  @!P0 IADD3 R6, P1, PT, R0, R6, RZ ;  /* 0x0000000600068210 */ /* 0x001fc80007f3e0ff */
[----:B------:R-:W-:-:S05]  /*05c0*/  @!P0 LEA.HI.X.SX32 R7, R0, R7, 0x1, P1 ;  /* 0x0000000700078211 */ /* 0x000fca00008f0eff */
[----:B------:R0:W-:Y:S01]  /*05d0*/  @!P0 STG.E.U8 desc[UR4][R6.64], RZ ;  /* 0x000000ff06008986 */ /* 0x0001e2000c101104 */
[----:B------:R-:W-:Y:S05]  /*05e0*/  @!P0 EXIT ;  /* 0x000000000000894d */ /* 0x000fea0003800000 */
[----:B------:R-:W1:Y:S01]  /*05f0*/  LDCU UR6, c[0x0][0x394] ;  /* 0x00007280ff0677ac */ /* 0x000e620008000800 */
[----:B------:R-:W2:Y:S01]  /*0600*/  LDCU.64 UR8, c[0x0][0x388] ;  /* 0x00007100ff0877ac */ /* 0x000ea20008000a00 */
[----:B-1----:R-:W-:-:S05]  /*0610*/  IMAD R2, R2, UR6, R5 ;  /* 0x0000000602027c24 */ /* 0x002fca000f8e0205 */
[----:B--2---:R-:W-:-:S04]  /*0620*/  IADD3 R4, P0, PT, R2, UR8, RZ ;  /* 0x0000000802047c10 */ /* 0x004fc8000ff1e0ff */
[----:B------:R-:W-:-:S05]  /*0630*/  LEA.HI.X.SX32 R5, R2, UR9, 0x1, P0 ;  /* 0x0000000902057c11 */ /* 0x000fca00080f0eff */
[----:B------:R-:W-:Y:S01]  /*0640*/  STG.E.U8 desc[UR4][R4.64], RZ ;  /* 0x000000ff04007986 */ /* 0x000fe2000c101104 */
[----:B------:R-:W-:Y:S05]  /*0650*/  EXIT ;  /* 0x000000000000794d */ /* 0x000fea0003800000 */
.L_x_3:
[----:B------:R-:W0:Y:S01]  /*0660*/  LDCU UR6, c[0x0][0x394] ;  /* 0x00007280ff0677ac */ /* 0x000e220008000800 */
[----:B------:R-:W-:Y:S01]  /*0670*/  IMAD.MOV.U32 R0, RZ, RZ, 0x1 ;  /* 0x00000001ff007424 */ /* 0x000fe200078e00ff */
[----:B------:R-:W1:Y:S01]  /*0680*/  LDCU.64 UR8, c[0x0][0x388] ;  /* 0x00007100ff0877ac */ /* 0x000e620008000a00 */
[----:B0-----:R-:W-:-:S05]  /*0690*/  IMAD R5, R2, UR6, R5 ;  /* 0x0000000602057c24 */ /* 0x001fca000f8e0205 */
[----:B-1----:R-:W-:-:S04]  /*06a0*/  IADD3 R2, P0, PT, R5, UR8, RZ ;  /* 0x0000000805027c10 */ /* 0x002fc8000ff1e0ff */
[----:B------:R-:W-:-:S05]  /*06b0*/  LEA.HI.X.SX32 R3, R5, UR9, 0x1, P0 ;  /* 0x0000000905037c11 */ /* 0x000fca00080f0eff */
[----:B------:R-:W-:Y:S01]  /*06c0*/  STG.E.U8 desc[UR4][R2.64], R0 ;  /* 0x0000000002007986 */ /* 0x000fe2000c101104 */
[----:B------:R-:W-:Y:S05]  /*06d0*/  EXIT ;  /* 0x000000000000794d */ /* 0x000fea0003800000 */
.L_x_4:
[----:B------:R-:W-:-:S00]  /*06e0*/  BRA `(.L_x_4) ;  /* 0xfffffffc00fc7947 */ /* 0x000fc0000383ffff */
[----:B------:R-:W-:-:S00]  /*06f0*/  NOP ;  /* 0x0000000000007918 */ /* 0x000fc00000000000 */
        /* <DEDUP_REMOVED lines=8> */
.L_x_18:


//--------------------- .text._Z12playKernelSMPKhPhii --------------------------
	.section	.text._Z12playKernelSMPKhPhii,"ax",@progbits
	.align	128
        .global         _Z12playKernelSMPKhPhii
        .type           _Z12playKernelSMPKhPhii,@function
        .size           _Z12playKernelSMPKhPhii,(.L_x_19 - _Z12playKernelSMPKhPhii)
        .other          _Z12playKernelSMPKhPhii,@"STO_CUDA_ENTRY STV_DEFAULT"
_Z12playKernelSMPKhPhii:
.text._Z12playKernelSMPKhPhii:
[----:B------:R-:W-:Y:S01]  /*0000*/  LDC R1, c[0x0][0x37c] ;  /* 0x0000df00ff017b82 */ /* 0x000fe20000000800 */
[----:B------:R-:W0:Y:S01]  /*0010*/  S2R R11, SR_CTAID.Y ;  /* 0x00000000000b7919 */ /* 0x000e220000002600 */
[----:B------:R-:W1:Y:S01]  /*0020*/  LDCU UR4, c[0x0][0x390] ;  /* 0x00007200ff0477ac */ /* 0x000e620008000800 */
[----:B------:R-:W0:Y:S01]  /*0030*/  S2R R4, SR_TID.Y ;  /* 0x0000000000047919 */ /* 0x000e220000002200 */
[----:B------:R-:W2:Y:S01]  /*0040*/  S2R R8, SR_CTAID.X ;  /* 0x0000000000087919 */ /* 0x000ea20000002500 */
[----:B------:R-:W2:Y:S01]  /*0050*/  S2R R7, SR_TID.X ;  /* 0x0000000000077919 */ /* 0x000ea20000002100 */
[----:B0-----:R-:W-:Y:S02]  /*0060*/  IMAD R11, R11, 0x8, R4 ;  /* 0x000000080b0b7824 */ /* 0x001fe400078e0204 */
[----:B--2---:R-:W-:-:S05]  /*0070*/  IMAD R8, R8, 0x8, R7 ;  /* 0x0000000808087824 */ /* 0x004fca00078e0207 */
[----:B------:R-:W-:-:S04]  /*0080*/  VIMNMX R0, PT, PT, R11, R8, !PT ;  /* 0x000000080b007248 */ /* 0x000fc80007fe0100 */
[----:B-1----:R-:W-:-:S13]  /*0090*/  ISETP.GE.AND P0, PT, R0, UR4, PT ;  /* 0x0000000400007c0c */ /* 0x002fda000bf06270 */
[----:B------:R-:W-:Y:S05]  /*00a0*/  @P0 EXIT ;  /* 0x000000000000094d */ /* 0x000fea0003800000 */
[----:B------:R-:W0:Y:S01]  /*00b0*/  LDC R10, c[0x0][0x394] ;  /* 0x0000e500ff0a7b82 */ /* 0x000e220000000800 */
[----:B------:R-:W1:Y:S01]  /*00c0*/  LDCU.64 UR8, c[0x0][0x380] ;  /* 0x00007000ff0877ac */ /* 0x000e620008000a00 */
[----:B------:R-:W-:Y:S04]  /*00d0*/  BSSY.RECONVERGENT B1, `(.L_x_5) ;  /* 0x000004a000017945 */ /* 0x000fe80003800200 */
[----:B------:R-:W-:Y:S01]  /*00e0*/  BSSY.RELIABLE B0, `(.L_x_6) ;  /* 0x000003e000007945 */ /* 0x000fe20003800100 */
[----:B------:R-:W-:Y:S01]  /*00f0*/  UMOV UR4, 0x400 ;  /* 0x0000040000047882 */ /* 0x000fe20000000000 */
[----:B------:R-:W2:Y:S01]  /*0100*/  LDCU.64 UR6, c[0x0][0x358] ;  /* 0x00006b00ff0677ac */ /* 0x000ea20008000a00 */
[----:B------:R-:W3:Y:S01]  /*0110*/  S2UR UR5, SR_CgaCtaId ;  /* 0x00000000000579c3 */ /* 0x000ee20000008800 */
[----:B0-----:R-:W-:-:S05]  /*0120*/  IMAD R9, R11, R10, R10 ;  /* 0x0000000a0b097224 */ /* 0x001fca00078e020a */
[----:B------:R-:W-:Y:S01]  /*0130*/  IADD3 R5, P0, PT, R8, R9, RZ ;  /* 0x0000000908057210 */ /* 0x000fe20007f1e0ff */
[----:B---3--:R-:W-:-:S03]  /*0140*/  ULEA UR4, UR5, UR4, 0x18 ;  /* 0x0000000405047291 */ /* 0x008fc6000f8ec0ff */
[----:B------:R-:W-:Y:S02]  /*0150*/  LEA.HI.X.SX32 R0, R9, RZ, 0x1, P0 ;  /* 0x000000ff09007211 */ /* 0x000fe400000f0eff */
[----:B------:R-:W-:Y:S02]  /*0160*/  ISETP.NE.AND P0, PT, R4, 0x7, PT ;  /* 0x000000070400780c */ /* 0x000fe40003f05270 */
[----:B-1----:R-:W-:Y:S01]  /*0170*/  IADD3 R2, P1, PT, R5, UR8, RZ ;  /* 0x0000000805027c10 */ /* 0x002fe2000ff3e0ff */
[----:B------:R-:W-:-:S03]  /*0180*/  IMAD.U32 R13, RZ, RZ, UR4 ;  /* 0x00000004ff0d7e24 */ /* 0x000fc6000f8e00ff */
[----:B------:R-:W-:Y:S01]  /*0190*/  IADD3.X R3, PT, PT, R0, UR9, RZ, P1, !PT ;  /* 0x0000000900037c10 */ /* 0x000fe20008ffe4ff */
[----:B------:R-:W-:-:S06]  /*01a0*/  IMAD R6, R4, 0xa, R13 ;  /* 0x0000000a04067824 */ /* 0x000fcc00078e020d */
[----:B--2---:R-:W-:Y:S05]  /*01b0*/  @!P0 BRA `(.L_x_7) ;  /* 0x0000000000788947 */ /* 0x004fea0003800000 */
[----:B------:R-:W-:-:S13]  /*01c0*/  ISETP.NE.AND P0, PT, R4, RZ, PT ;  /* 0x000000ff0400720c */ /* 0x000fda0003f05270 */
[----:B------:R-:W-:Y:S05]  /*01d0*/  @P0 BRA `(.L_x_8) ;  /* 0x0000000000540947 */ /* 0x000fea0003800000 */
[----:B------:R-:W-:-:S05]  /*01e0*/  IMAD R13, R11, R10, RZ ;  /* 0x0000000a0b0d7224 */ /* 0x000fca00078e02ff */
[----:B------:R-:W-:Y:S02]  /*01f0*/  SHF.R.S32.HI R11, RZ, 0x1f, R13 ;  /* 0x0000001fff0b7819 */ /* 0x000fe4000001140d */
[----:B------:R-:W-:-:S04]  /*0200*/  IADD3 R10, P0, P1, R13, UR8, R8 ;  /* 0x000000080d0a7c10 */ /* 0x000fc8000f91e008 */
[----:B------:R-:W-:-:S05]  /*0210*/  IADD3.X R11, PT, PT, R11, UR9, RZ, P0, P1 ;  /* 0x000000090b0b7c10 */ /* 0x000fca00087e24ff */
[----:B------:R-:W2:Y:S01]  /*0220*/  LDG.E.U8 R12, desc[UR6][R10.64+0x1] ;  /* 0x000001060a0c7981 */ /* 0x000ea2000c1e1100 */
[----:B------:R-:W-:-:S13]  /*0230*/  ISETP.NE.AND P0, PT, R7, 0x7, PT ;  /* 0x000000070700780c */ /* 0x000fda0003f05270 */
[----:B------:R-:W-:Y:S05]  /*0240*/  @!P0 BREAK.RELIABLE B0 ;  /* 0x0000000000008942 */ /* 0x000fea0003800100 */
[----:B--2---:R0:W-:Y:S01]  /*0250*/  STS.U8 [R7+UR4+0x1], R12 ;  /* 0x0000010c07007988 */ /* 0x0041e20008000004 */
[----:B------:R-:W-:Y:S05]  /*0260*/  @!P0 BRA `(.L_x_9) ;  /* 0x0000000000248947 */ /* 0x000fea0003800000 */
[----:B------:R-:W-:-:S13]  /*0270*/  ISETP.NE.AND P0, PT, R7, RZ, PT ;  /* 0x000000ff0700720c */ /* 0x000fda0003f05270 */
[----:B------:R-:W-:Y:S05]  /*0280*/  @P0 BREAK.RELIABLE B0 ;  /* 0x0000000000000942 */ /* 0x000fea0003800100 */
[----:B------:R-:W-:Y:S05]  /*0290*/  @P0 BRA `(.L_x_10) ;  /* 0x0000000000b40947 */ /* 0x000fea0003800000 */
[----:B------:R-:W-:-:S05]  /*02a0*/  IMAD.IADD R13, R8, 0x1, R13 ;  /* 0x00000001080d7824 */ /* 0x000fca00078e020d */
[----:B------:R-:W-:-:S04]  /*02b0*/  IADD3 R10, P0, PT, R13, UR8, RZ ;  /* 0x000000080d0a7c10 */ /* 0x000fc8000ff1e0ff */
[----:B------:R-:W-:-:S05]  /*02c0*/  LEA.HI.X.SX32 R11, R13, UR9, 0x1, P0 ;  /* 0x000000090d0b7c11 */ /* 0x000fca00080f0eff */
[----:B------:R-:W2:Y:S04]  /*02d0*/  LDG.E.U8 R10, desc[UR6][R10.64] ;  /* 0x000000060a0a7981 */ /* 0x000ea8000c1e1100 */
[----:B--2---:R2:W-:Y:S01]  /*02e0*/  STS.U8 [UR4], R10 ;  /* 0x0000000aff007988 */ /* 0x0045e20008000004 */
[----:B------:R-:W-:Y:S05]  /*02f0*/  BRA `(.L_x_11) ;  /* 0x0000000000707947 */ /* 0x000fea0003800000 */
.L_x_9:
[----:B------:R-:W2:Y:S04]  /*0300*/  LDG.E.U8 R10, desc[UR6][R10.64+0x2] ;  /* 0x000002060a0a7981 */ /* 0x000ea8000c1e1100 */
[----:B--2---:R2:W-:Y:S01]  /*0310*/  STS.U8 [UR4+0x9], R10 ;  /* 0x0000090aff007988 */ /* 0x0045e20008000004 */
[----:B------:R-:W-:Y:S05]  /*0320*/  BRA `(.L_x_12) ;  /* 0x0000000000887947 */ /* 0x000fea0003800000 */
.L_x_8:
[----:B------:R-:W-:-:S13]  /*0330*/  ISETP.NE.AND P0, PT, R7, 0x7, PT ;  /* 0x000000070700780c */ /* 0x000fda0003f05270 */
[----:B------:R-:W-:Y:S05]  /*0340*/  @!P0 BREAK.RELIABLE B0 ;  /* 0x0000000000008942 */ /* 0x000fea0003800100 */
[----:B------:R-:W-:Y:S05]  /*0350*/  @!P0 BRA `(.L_x_12) ;  /* 0x00000000007c8947 */ /* 0x000fea0003800000 */
[----:B------:R-:W-:-:S13]  /*0360*/  ISETP.NE.AND P0, PT, R7, RZ, PT ;  /* 0x000000ff0700720c */ /* 0x000fda0003f05270 */
[----:B------:R-:W-:Y:S05]  /*0370*/  @P0 BREAK.RELIABLE B0 ;  /* 0x0000000000000942 */ /* 0x000fea0003800100 */
[----:B------:R-:W-:Y:S05]  /*0380*/  @P0 BRA `(.L_x_10) ;  /* 0x0000000000780947 */ /* 0x000fea0003800000 */
[----:B------:R-:W-:Y:S05]  /*0390*/  BRA `(.L_x_11) ;  /* 0x0000000000487947 */ /* 0x000fea0003800000 */
.L_x_7:
[----:B------:R-:W-:-:S04]  /*03a0*/  VIADD R11, R11, 0x2 ;  /* 0x000000020b0b7836 */ /* 0x000fc80000000000 */
        /* <DEDUP_REMOVED lines=16> */
[----:B--2---:R1:W-:Y:S02]  /*04b0*/  STS.U8 [UR4+0x5a], R10 ;  /* 0x00005a0aff007988 */ /* 0x0043e40008000004 */
.L_x_11:
[----:B------:R-:W-:Y:S05]  /*04c0*/  BSYNC.RELIABLE B0 ;  /* 0x0000000000007941 */ /* 0x000fea0003800100 */
.L_x_6:
[----:B------:R-:W-:-:S05]  /*04d0*/  IMAD.IADD R9, R8, 0x1, R9 ;  /* 0x0000000108097824 */ /* 0x000fca00078e0209 */
[----:B------:R-:W-:-:S04]  /*04e0*/  IADD3 R8, P0, PT, R9, UR8, RZ ;  /* 0x0000000809087c10 */ /* 0x000fc8000ff1e0ff */
[----:B------:R-:W-:-:S06]  /*04f0*/  LEA.HI.X.SX32 R9, R9, UR9, 0x1, P0 ;  /* 0x0000000909097c11 */ /* 0x000fcc00080f0eff */
[----:B------:R-:W3:Y:S04]  /*0500*/  LDG.E.U8 R9, desc[UR6][R8.64] ;  /* 0x0000000608097981 */ /* 0x000ee8000c1e1100 */
[----:B---3--:R4:W-:Y:S01]  /*0510*/  STS.U8 [R6+0xa], R9 ;  /* 0x00000a0906007388 */ /* 0x0089e20000000000 */
[----:B------:R-:W-:Y:S05]  /*0520*/  BRA `(.L_x_10) ;  /* 0x0000000000107947 */ /* 0x000fea0003800000 */
.L_x_13:
[----:B------:R-:W2:Y:S04]  /*0530*/  LDG.E.U8 R10, desc[UR6][R10.64+0x2] ;  /* 0x000002060a0a7981 */ /* 0x000ea8000c1e1100 */
[----:B--2---:R1:W-:Y:S02]  /*0540*/  STS.U8 [UR4+0x63], R10 ;  /* 0x0000630aff007988 */ /* 0x0043e40008000004 */
.L_x_12:
[----:B------:R-:W3:Y:S04]  /*0550*/  LDG.E.U8 R9, desc[UR6][R2.64+0x2] ;  /* 0x0000020602097981 */ /* 0x000ee8000c1e1100 */
[----:B---3--:R3:W-:Y:S02]  /*0560*/  STS.U8 [R6+0x13], R9 ;  /* 0x0000130906007388 */ /* 0x0087e40000000000 */
.L_x_10:
[----:B------:R-:W-:Y:S05]  /*0570*/  BSYNC.RECONVERGENT B1 ;  /* 0x0000000000017941 */ /* 0x000fea0003800200 */
.L_x_5:
[----:B------:R-:W-:Y:S05]  /*0580*/  WARPSYNC.ALL ;  /* 0x0000000000007948 */ /* 0x000fea0003800000 */
[----:B------:R-:W-:Y:S01]  /*0590*/  LOP3.LUT R4, R7, R4, RZ, 0xfc, !PT ;  /* 0x0000000407047212 */ /* 0x000fe200078efcff */
[----:B------:R-:W-:Y:S03]  /*05a0*/  BSSY.RECONVERGENT B1, `(.L_x_14) ;  /* 0x0000007000017945 */ /* 0x000fe60003800200 */
[----:B------:R-:W-:-:S04]  /*05b0*/  LOP3.LUT P0, R4, R4, 0x3f8, RZ, 0xc0, !PT ;  /* 0x000003f804047812 */ /* 0x000fc8000780c0ff */
[----:B------:R-:W-:-:S09]  /*05c0*/  ISETP.NE.AND P1, PT, R4, RZ, PT ;  /* 0x000000ff0400720c */ /* 0x000fd20003f25270 */
[----:B------:R-:W-:Y:S05]  /*05d0*/  @P0 BRA `(.L_x_15) ;  /* 0x00000000000c0947 */ /* 0x000fea0003800000 */
[----:B------:R-:W5:Y:S01]  /*05e0*/  LDG.E.U8 R2, desc[UR6][R2.64+0x1] ;  /* 0x0000010602027981 */ /* 0x000f62000c1e1100 */
[----:B---34-:R-:W-:-:S05]  /*05f0*/  IMAD.IADD R9, R6, 0x1, R7 ;  /* 0x0000000106097824 */ /* 0x018fca00078e0207 */
[----:B-----5:R3:W-:Y:S02]  /*0600*/  STS.U8 [R9+0xb], R2 ;  /* 0x00000b0209007388 */ /* 0x0207e40000000000 */
.L_x_15:
[----:B------:R-:W-:Y:S05]  /*0610*/  BSYNC.RECONVERGENT B1 ;  /* 0x0000000000017941 */ /* 0x000fea0003800200 */
.L_x_14:
[----:B------:R-:W-:Y:S06]  /*0620*/  BAR.SYNC.DEFER_BLOCKING 0x0 ;  /* 0x0000000000007b1d */ /* 0x000fec0000010000 */
[----:B------:R-:W-:Y:S05]  /*0630*/  @P1 EXIT ;  /* 0x000000000000194d */ /* 0x000fea0003800000 */
[----:B-12---:R-:W-:-:S05]  /*0640*/  IMAD.IADD R10, R6, 0x1, R7 ;  /* 0x00000001060a7824 */ /* 0x006fca00078e0207 */
[----:B---3--:R-:W-:Y:S04]  /*0650*/  LDS.U8 R2, [R10] ;  /* 0x000000000a027984 */ /* 0x008fe80000000000 */
[----:B------:R-:W-:Y:S04]  /*0660*/  LDS.U8 R3, [R10+0x1] ;  /* 0x000001000a037984 */ /* 0x000fe80000000000 */
[----:B------:R-:W1:Y:S04]  /*0670*/  LDS.U8 R4, [R10+0x2] ;  /* 0x000002000a047984 */ /* 0x000e680000000000 */
[----:B0-----:R-:W-:Y:S04]  /*0680*/  LDS.U8 R7, [R10+0xa] ;  /* 0x00000a000a077984 */ /* 0x001fe80000000000 */
[----:B----4-:R-:W0:Y:S04]  /*0690*/  LDS.U8 R9, [R10+0xb] ;  /* 0x00000b000a097984 */ /* 0x010e280000000000 */
[----:B------:R-:W-:Y:S04]  /*06a0*/  LDS.U8 R11, [R10+0xc] ;  /* 0x00000c000a0b7984 */ /* 0x000fe80000000000 */
[----:B------:R-:W2:Y:S04]  /*06b0*/  LDS.U8 R6, [R10+0x14] ;  /* 0x000014000a067984 */ /* 0x000ea80000000000 */
[----:B------:R-:W-:Y:S04]  /*06c0*/  LDS.U8 R13, [R10+0x15] ;  /* 0x000015000a0d7984 */ /* 0x000fe80000000000 */
[----:B------:R-:W3:Y:S01]  /*06d0*/  LDS.U8 R8, [R10+0x16] ;  /* 0x000016000a087984 */ /* 0x000ee20000000000 */
[----:B-1----:R-:W-:-:S04]  /*06e0*/  IADD3 R2, PT, PT, R4, R2, R3 ;  /* 0x0000000204027210 */ /* 0x002fc80007ffe003 */
[----:B0-----:R-:W-:-:S04]  /*06f0*/  IADD3 R2, PT, PT, R9, R2, R7 ;  /* 0x0000000209027210 */ /* 0x001fc80007ffe007 */
[----:B--2---:R-:W-:-:S04]  /*0700*/  IADD3 R2, PT, PT, R6, R2, R11 ;  /* 0x0000000206027210 */ /* 0x004fc80007ffe00b */
[----:B---3--:R-:W-:-:S05]  /*0710*/  IADD3 R2, PT, PT, R8, R2, R13 ;  /* 0x0000000208027210 */ /* 0x008fca0007ffe00d */
[----:B------:R-:W-:-:S05]  /*0720*/  IMAD.IADD R4, R2, 0x1, -R9 ;  /* 0x0000000102047824 */ /* 0x000fca00078e0a09 */
[----:B------:R-:W-:-:S13]  /*0730*/  ISETP.NE.AND P0, PT, R4, 0x3, PT ;  /* 0x000000030400780c */ /* 0x000fda0003f05270 */
[----:B------:R-:W-:Y:S05]  /*0740*/  @!P0 BRA `(.L_x_16) ;  /* 0x0000000000448947 */ /* 0x000fea0003800000 */
[----:B------:R-:W-:-:S13]  /*0750*/  ISETP.NE.AND P0, PT, R4, 0x2, PT ;  /* 0x000000020400780c */ /* 0x000fda0003f05270 */
[----:B------:R-:W0:Y:S02]  /*0760*/  @!P0 LDC.64 R2, c[0x0][0x388] ;  /* 0x0000e200ff028b82 */ /* 0x000e240000000a00 */
[----:B0-----:R-:W-:-:S05]  /*0770*/  @!P0 IADD3 R2, P1, PT, R5, R2, RZ ;  /* 0x0000000205028210 */ /* 0x001fca0007f3e0ff */
[----:B------:R-:W-:-:S05]  /*0780*/  @!P0 IMAD.X R3, R0, 0x1, R3, P1 ;  /* 0x0000000100038824 */ /* 0x000fca00008e0603 */
[----:B------:R0:W-:Y:S01]  /*0790*/  @!P0 STG.E.U8 desc[UR6][R2.64+0x1], R9 ;  /* 0x0000010902008986 */ /* 0x0001e2000c101106 */
[----:B------:R-:W-:Y:S05]  /*07a0*/  @!P0 EXIT ;  /* 0x000000000000894d */ /* 0x000fea0003800000 */
[----:B------:R-:W-:-:S13]  /*07b0*/  ISETP.GT.AND P0, PT, R4, 0x1, PT ;  /* 0x000000010400780c */ /* 0x000fda0003f04270 */
[----:B0-----:R-:W0:Y:S02]  /*07c0*/  @!P0 LDC.64 R2, c[0x0][0x388] ;  /* 0x0000e200ff028b82 */ /* 0x001e240000000a00 */
[----:B0-----:R-:W-:-:S05]  /*07d0*/  @!P0 IADD3 R2, P1, PT, R5, R2, RZ ;  /* 0x0000000205028210 */ /* 0x001fca0007f3e0ff */
[----:B------:R-:W-:-:S05]  /*07e0*/  @!P0 IMAD.X R3, R0, 0x1, R3, P1 ;  /* 0x0000000100038824 */ /* 0x000fca00008e0603 */
[----:B------:R0:W-:Y:S01]  /*07f0*/  @!P0 STG.E.U8 desc[UR6][R2.64+0x1], RZ ;  /* 0x000001ff02008986 */ /* 0x0001e2000c101106 */
[----:B------:R-:W-:Y:S05]  /*0800*/  @!P0 EXIT ;  /* 0x000000000000894d */ /* 0x000fea0003800000 */
[----:B------:R-:W0:Y:S02]  /*0810*/  LDCU.64 UR4, c[0x0][0x388] ;  /* 0x00007100ff0477ac */ /* 0x000e240008000a00 */
[----:B0-----:R-:W-:-:S04]  /*0820*/  IADD3 R2, P0, PT, R5, UR4, RZ ;  /* 0x0000000405027c10 */ /* 0x001fc8000ff1e0ff */
[----:B------:R-:W-:-:S05]  /*0830*/  IADD3.X R3, PT, PT, R0, UR5, RZ, P0, !PT ;  /* 0x0000000500037c10 */ /* 0x000fca00087fe4ff */
[----:B------:R-:W-:Y:S01]  /*0840*/  STG.E.U8 desc[UR6][R2.64+0x1], RZ ;  /* 0x000001ff02007986 */ /* 0x000fe2000c101106 */
[----:B------:R-:W-:Y:S05]  /*0850*/  EXIT ;  /* 0x000000000000794d */ /* 0x000fea0003800000 */
.L_x_16:
[----:B------:R-:W0:Y:S01]  /*0860*/  LDCU.64 UR4, c[0x0][0x388] ;  /* 0x00007100ff0477ac */ /* 0x000e220008000a00 */
[----:B------:R-:W-:Y:S01]  /*0870*/  IMAD.MOV.U32 R4, RZ, RZ, 0x1 ;  /* 0x00000001ff047424 */ /* 0x000fe200078e00ff */
[----:B0-----:R-:W-:-:S04]  /*0880*/  IADD3 R2, P0, PT, R5, UR4, RZ ;  /* 0x0000000405027c10 */ /* 0x001fc8000ff1e0ff */
[----:B------:R-:W-:Y:S02]  /*0890*/  IADD3.X R3, PT, PT, R0, UR5, RZ, P0, !PT ;  /* 0x0000000500037c10 */ /* 0x000fe400087fe4ff */
[----:B------:R-:W-:-:S05]  /*08a0*/  PRMT R0, R4, 0x7610, R0 ;  /* 0x0000761004007816 */ /* 0x000fca0000000000 */
[----:B------:R-:W-:Y:S01]  /*08b0*/  STG.E.U8 desc[UR6][R2.64+0x1], R0 ;  /* 0x0000010002007986 */ /* 0x000fe2000c101106 */
[----:B------:R-:W-:Y:S05]  /*08c0*/  EXIT ;  /* 0x000000000000794d */ /* 0x000fea0003800000 */
.L_x_17:
        /* <DEDUP_REMOVED lines=11> */
.L_x_19:


//--------------------- .nv.shared._Z19playKernelSMDynamicPKhPhii --------------------------
	.section	.nv.shared._Z19playKernelSMDynamicPKhPhii,"aw",@nobits
	.sectionflags	@""
.nv.shared._Z19playKernelSMDynamicPKhPhii:
	.zero		1124


//--------------------- .nv.shared.reserved.0     --------------------------
	.section	.nv.shared.reserved.0,"aw",@nobits
	.weak		__nv_reservedSMEM_offset_0_alias
	.size		__nv_reservedSMEM_offset_0_alias, 0, 64
	.other		__nv_reservedSMEM_offset_0_alias,@"STO_CUDA_RESERVED_SHARED STV_DEFAULT"
__nv_reservedSMEM_offset_0_alias:
	.zero		0
	.zero		64


//--------------------- .nv.shared._Z12playKernelSMPKhPhii --------------------------
	.section	.nv.shared._Z12playKernelSMPKhPhii,"aw",@nobits
	.sectionflags	@""
.nv.shared._Z12playKernelSMPKhPhii:
	.zero		1124


//--------------------- .nv.constant0._Z19playKernelSMDynamicPKhPhii --------------------------
	.section	.nv.constant0._Z19playKernelSMDynamicPKhPhii,"a",@progbits
	.sectionflags	@""
	.align	4
.nv.constant0._Z19playKernelSMDynamicPKhPhii:
	.zero		920


//--------------------- .nv.constant0._Z12playKernelSMPKhPhii --------------------------
	.section	.nv.constant0._Z12playKernelSMPKhPhii,"a",@progbits
	.sectionflags	@""
	.align	4
.nv.constant0._Z12playKernelSMPKhPhii:
	.zero		920


//--------------------- SYMBOLS --------------------------

	.type		.nv.reservedSmem.offset0,@object
	.size		.nv.reservedSmem.offset0,0x4
	.type		.nv.reservedSmem.cap,@object
	.size		.nv.reservedSmem.cap,0x4
